//
// Generated by NVIDIA NVVM Compiler
//
// Compiler Build ID: CL-36424714
// Cuda compilation tools, release 13.0, V13.0.88
// Based on NVVM 20.0.0
//

.version 9.0
.target sm_100
.address_size 64

	// .globl	_Z12kernelsharedPf
// _ZZ12kernelsharedPfE6vector has been demoted

.visible .entry _Z12kernelsharedPf(
	.param .u64 .ptr .align 1 _Z12kernelsharedPf_param_0
)
{
	.reg .pred 	%p<7>;
	.reg .b32 	%r<8>;
	.reg .b32 	%f<18>;
	.reg .b64 	%rd<3>;
	.reg .b64 	%fd<3>;
	// demoted variable
	.shared .align 4 .b8 _ZZ12kernelsharedPfE6vector[128];
	ld.param.u64 	%rd1, [_Z12kernelsharedPf_param_0];
	mov.u32 	%r1, %tid.x;
	mad.lo.s32 	%r3, %r1, %r1, %r1;
	add.s32 	%r4, %r1, %r3;
	add.s32 	%r5, %r4, 1;
	cvt.rn.f64.u32 	%fd1, %r5;
	rcp.rn.f64 	%fd2, %fd1;
	cvt.rn.f32.f64 	%f1, %fd2;
	shl.b32 	%r6, %r1, 2;
	mov.u32 	%r7, _ZZ12kernelsharedPfE6vector;
	add.s32 	%r2, %r7, %r6;
	st.shared.f32 	[%r2], %f1;
	bar.sync 	0;
	setp.gt.u32 	%p1, %r1, 15;
	@%p1 bra 	$L__BB0_2;
	ld.shared.f32 	%f2, [%r2];
	ld.shared.f32 	%f3, [%r2+64];
	add.f32 	%f4, %f2, %f3;
	st.shared.f32 	[%r2], %f4;
$L__BB0_2:
	bar.sync 	0;
	setp.gt.u32 	%p2, %r1, 7;
	@%p2 bra 	$L__BB0_4;
	ld.shared.f32 	%f5, [%r2];
	ld.shared.f32 	%f6, [%r2+32];
	add.f32 	%f7, %f5, %f6;
	st.shared.f32 	[%r2], %f7;
$L__BB0_4:
	bar.sync 	0;
	setp.gt.u32 	%p3, %r1, 3;
	@%p3 bra 	$L__BB0_6;
	ld.shared.f32 	%f8, [%r2];
	ld.shared.f32 	%f9, [%r2+16];
	add.f32 	%f10, %f8, %f9;
	st.shared.f32 	[%r2], %f10;
$L__BB0_6:
	bar.sync 	0;
	setp.gt.u32 	%p4, %r1, 1;
	@%p4 bra 	$L__BB0_8;
	ld.shared.f32 	%f11, [%r2];
	ld.shared.f32 	%f12, [%r2+8];
	add.f32 	%f13, %f11, %f12;
	st.shared.f32 	[%r2], %f13;
$L__BB0_8:
	bar.sync 	0;
	setp.ne.s32 	%p5, %r1, 0;
	@%p5 bra 	$L__BB0_10;
	ld.shared.f32 	%f14, [%r2];
	ld.shared.f32 	%f15, [_ZZ12kernelsharedPfE6vector+4];
	add.f32 	%f16, %f14, %f15;
	st.shared.f32 	[%r2], %f16;
$L__BB0_10:
	setp.ne.s32 	%p6, %r1, 0;
	bar.sync 	0;
	@%p6 bra 	$L__BB0_12;
	ld.shared.f32 	%f17, [_ZZ12kernelsharedPfE6vector];
	cvta.to.global.u64 	%rd2, %rd1;
	st.global.f32 	[%rd2], %f17;
$L__BB0_12:
	ret;

}
	// .globl	_Z12kernelglobalPfS_
.visible .entry _Z12kernelglobalPfS_(
	.param .u64 .ptr .align 1 _Z12kernelglobalPfS__param_0,
	.param .u64 .ptr .align 1 _Z12kernelglobalPfS__param_1
)
{
	.reg .pred 	%p<7>;
	.reg .b32 	%r<5>;
	.reg .b32 	%f<18>;
	.reg .b64 	%rd<7>;
	.reg .b64 	%fd<3>;

	ld.param.u64 	%rd4, [_Z12kernelglobalPfS__param_0];
	ld.param.u64 	%rd3, [_Z12kernelglobalPfS__param_1];
	cvta.to.global.u64 	%rd1, %rd4;
	mov.u32 	%r1, %tid.x;
	mad.lo.s32 	%r2, %r1, %r1, %r1;
	add.s32 	%r3, %r1, %r2;
	add.s32 	%r4, %r3, 1;
	cvt.rn.f64.u32 	%fd1, %r4;
	rcp.rn.f64 	%fd2, %fd1;
	cvt.rn.f32.f64 	%f1, %fd2;
	mul.wide.u32 	%rd5, %r1, 4;
	add.s64 	%rd2, %rd1, %rd5;
	st.global.f32 	[%rd2], %f1;
	bar.sync 	0;
	setp.gt.u32 	%p1, %r1, 15;
	@%p1 bra 	$L__BB1_2;
	ld.global.f32 	%f2, [%rd2];
	ld.global.f32 	%f3, [%rd2+64];
	add.f32 	%f4, %f2, %f3;
	st.global.f32 	[%rd2], %f4;
$L__BB1_2:
	bar.sync 	0;
	setp.gt.u32 	%p2, %r1, 7;
	@%p2 bra 	$L__BB1_4;
	ld.global.f32 	%f5, [%rd2];
	ld.global.f32 	%f6, [%rd2+32];
	add.f32 	%f7, %f5, %f6;
	st.global.f32 	[%rd2], %f7;
$L__BB1_4:
	bar.sync 	0;
	setp.gt.u32 	%p3, %r1, 3;
	@%p3 bra 	$L__BB1_6;
	ld.global.f32 	%f8, [%rd2];
	ld.global.f32 	%f9, [%rd2+16];
	add.f32 	%f10, %f8, %f9;
	st.global.f32 	[%rd2], %f10;
$L__BB1_6:
	bar.sync 	0;
	setp.gt.u32 	%p4, %r1, 1;
	@%p4 bra 	$L__BB1_8;
	ld.global.f32 	%f11, [%rd2];
	ld.global.f32 	%f12, [%rd2+8];
	add.f32 	%f13, %f11, %f12;
	st.global.f32 	[%rd2], %f13;
$L__BB1_8:
	bar.sync 	0;
	setp.ne.s32 	%p5, %r1, 0;
	@%p5 bra 	$L__BB1_10;
	ld.global.f32 	%f14, [%rd2];
	ld.global.f32 	%f15, [%rd1+4];
	add.f32 	%f16, %f14, %f15;
	st.global.f32 	[%rd2], %f16;
$L__BB1_10:
	setp.ne.s32 	%p6, %r1, 0;
	bar.sync 	0;
	bar.sync 	0;
	@%p6 bra 	$L__BB1_12;
	ld.global.f32 	%f17, [%rd1];
	cvta.to.global.u64 	%rd6, %rd3;
	st.global.f32 	[%rd6], %f17;
$L__BB1_12:
	ret;

}


// ===== COMPILED SASS (sm_100) =====

	.target	sm_100

	.elftype	@"ET_EXEC"


//--------------------- .note.nv.tkinfo           --------------------------
	.section	.note.nv.tkinfo,"",@"SHT_NOTE"
	.sectionflags	@"SHF_NOTE_NV_TKINFO"
	.tkinfo
        /*0018*/ 	.word	0x00000002
        /*0030*/ 	.string	""
        /*0030*/ 	.string	"ptxas"
        /*0030*/ 	.string	"Cuda compilation tools, release 13.0, V13.0.88"
        /*0030*/ 	.string	"Build cuda_13.0.r13.0/compiler.36424714_0"
        /*0030*/ 	.string	"-arch sm_100 -m 64 "



//--------------------- .note.nv.cuinfo           --------------------------
	.section	.note.nv.cuinfo,"",@"SHT_NOTE"
	.sectionflags	@"SHF_NOTE_NV_CUINFO"
        /*0018*/ 	.short	0x0002
        /*001a*/ 	.short	0x0064
        /*001c*/ 	.short	0x0082
	.zero		2


//--------------------- .nv.info                  --------------------------
	.section	.nv.info,"",@"SHT_CUDA_INFO"
	.align	4


	//----- nvinfo : EIATTR_REGCOUNT
	.align		4
        /*0000*/ 	.byte	0x04, 0x2f
        /*0002*/ 	.short	(.L_1 - .L_0)
	.align		4
.L_0:
        /*0004*/ 	.word	index@(_Z12kernelsharedPf)
        /*0008*/ 	.word	0x0000000e


	//----- nvinfo : EIATTR_FRAME_SIZE
	.align		4
.L_1:
        /*000c*/ 	.byte	0x04, 0x11
        /*000e*/ 	.short	(.L_3 - .L_2)
	.align		4
.L_2:
        /*0010*/ 	.word	index@($__internal_1_$__cuda_sm20_dblrcp_rn_slowpath_v3)
        /*0014*/ 	.word	0x00000000


	//----- nvinfo : EIATTR_FRAME_SIZE
	.align		4
.L_3:
        /*0018*/ 	.byte	0x04, 0x11
        /*001a*/ 	.short	(.L_5 - .L_4)
	.align		4
.L_4:
        /*001c*/ 	.word	index@(_Z12kernelsharedPf)
        /*0020*/ 	.word	0x00000000


	//----- nvinfo : EIATTR_REGCOUNT
	.align		4
.L_5:
        /*0024*/ 	.byte	0x04, 0x2f
        /*0026*/ 	.short	(.L_7 - .L_6)
	.align		4
.L_6:
        /*0028*/ 	.word	index@(_Z12kernelglobalPfS_)
        /*002c*/ 	.word	0x0000000e


	//----- nvinfo : EIATTR_FRAME_SIZE
	.align		4
.L_7:
        /*0030*/ 	.byte	0x04, 0x11
        /*0032*/ 	.short	(.L_9 - .L_8)
	.align		4
.L_8:
        /*0034*/ 	.word	index@($__internal_0_$__cuda_sm20_dblrcp_rn_slowpath_v3)
        /*0038*/ 	.word	0x00000000


	//----- nvinfo : EIATTR_FRAME_SIZE
	.align		4
.L_9:
        /*003c*/ 	.byte	0x04, 0x11
        /*003e*/ 	.short	(.L_11 - .L_10)
	.align		4
.L_10:
        /*0040*/ 	.word	index@(_Z12kernelglobalPfS_)
        /*0044*/ 	.word	0x00000000


	//----- nvinfo : EIATTR_MIN_STACK_SIZE
	.align		4
.L_11:
        /*0048*/ 	.byte	0x04, 0x12
        /*004a*/ 	.short	(.L_13 - .L_12)
	.align		4
.L_12:
        /*004c*/ 	.word	index@(_Z12kernelglobalPfS_)
        /*0050*/ 	.word	0x00000000


	//----- nvinfo : EIATTR_MIN_STACK_SIZE
	.align		4
.L_13:
        /*0054*/ 	.byte	0x04, 0x12
        /*0056*/ 	.short	(.L_15 - .L_14)
	.align		4
.L_14:
        /*0058*/ 	.word	index@(_Z12kernelsharedPf)
        /*005c*/ 	.word	0x00000000
.L_15:


//--------------------- .nv.compat                --------------------------
	.section	.nv.compat,"",@"SHT_CUDA_COMPAT_INFO"
	.align	4
        /*0000*/ 	.byte	0x02, 0x09, 0x00, 0x00, 0x02, 0x02, 0x01, 0x00, 0x02, 0x05, 0x05, 0x00, 0x03, 0x07, 0x01, 0x01
        /*0010*/ 	.byte	0x02, 0x03, 0x00, 0x00, 0x02, 0x06, 0x01, 0x00, 0x04, 0x0b, 0x08, 0x00, 0x01, 0x00, 0x00, 0x00
        /*0020*/ 	.byte	0x00, 0x00, 0x00, 0x00


//--------------------- .nv.info._Z12kernelglobalPfS_ --------------------------
	.section	.nv.info._Z12kernelglobalPfS_,"",@"SHT_CUDA_INFO"
	.sectionflags	@""
	.align	4


	//----- nvinfo : EIATTR_CUDA_API_VERSION
	.align		4
        /*0000*/ 	.byte	0x04, 0x37
        /*0002*/ 	.short	(.L_17 - .L_16)
.L_16:
        /*0004*/ 	.word	0x00000082


	//----- nvinfo : EIATTR_KPARAM_INFO
	.align		4
.L_17:
        /*0008*/ 	.byte	0x04, 0x17
        /*000a*/ 	.short	(.L_19 - .L_18)
.L_18:
        /*000c*/ 	.word	0x00000000
        /*0010*/ 	.short	0x0001
        /*0012*/ 	.short	0x0008
        /*0014*/ 	.byte	0x00, 0xf5, 0x21, 0x00


	//----- nvinfo : EIATTR_KPARAM_INFO
	.align		4
.L_19:
        /*0018*/ 	.byte	0x04, 0x17
        /*001a*/ 	.short	(.L_21 - .L_20)
.L_20:
        /*001c*/ 	.word	0x00000000
        /*0020*/ 	.short	0x0000
        /*0022*/ 	.short	0x0000
        /*0024*/ 	.byte	0x00, 0xf5, 0x21, 0x00


	//----- nvinfo : EIATTR_SPARSE_MMA_MASK
	.align		4
.L_21:
        /*0028*/ 	.byte	0x03, 0x50
        /*002a*/ 	.short	0x0000


	//----- nvinfo : EIATTR_MAXREG_COUNT
	.align		4
        /*002c*/ 	.byte	0x03, 0x1b
        /*002e*/ 	.short	0x00ff


	//----- nvinfo : EIATTR_NUM_BARRIERS
	.align		4
        /*0030*/ 	.byte	0x02, 0x4c
        /*0032*/ 	.byte	0x01
	.zero		1


	//----- nvinfo : EIATTR_MERCURY_ISA_VERSION
	.align		4
        /*0034*/ 	.byte	0x03, 0x5f
        /*0036*/ 	.short	0x0101


	//----- nvinfo : EIATTR_VRC_CTA_INIT_COUNT
	.align		4
        /*0038*/ 	.byte	0x02, 0x4a
	.zero		1
	.zero		1


	//----- nvinfo : EIATTR_EXIT_INSTR_OFFSETS
	.align		4
        /*003c*/ 	.byte	0x04, 0x1c
        /*003e*/ 	.short	(.L_23 - .L_22)


	//   ....[0]....
.L_22:
        /*0040*/ 	.word	0x00000490


	//   ....[1]....
        /*0044*/ 	.word	0x000004e0


	//----- nvinfo : EIATTR_CRS_STACK_SIZE
	.align		4
.L_23:
        /*0048*/ 	.byte	0x04, 0x1e
        /*004a*/ 	.short	(.L_25 - .L_24)
.L_24:
        /*004c*/ 	.word	0x00000000


	//----- nvinfo : EIATTR_CBANK_PARAM_SIZE
	.align		4
.L_25:
        /*0050*/ 	.byte	0x03, 0x19
        /*0052*/ 	.short	0x0010


	//----- nvinfo : EIATTR_PARAM_CBANK
	.align		4
        /*0054*/ 	.byte	0x04, 0x0a
        /*0056*/ 	.short	(.L_27 - .L_26)
	.align		4
.L_26:
        /*0058*/ 	.word	index@(.nv.constant0._Z12kernelglobalPfS_)
        /*005c*/ 	.short	0x0380
        /*005e*/ 	.short	0x0010


	//----- nvinfo : EIATTR_SW_WAR
	.align		4
.L_27:
        /*0060*/ 	.byte	0x04, 0x36
        /*0062*/ 	.short	(.L_29 - .L_28)
.L_28:
        /*0064*/ 	.word	0x00000008
.L_29:


//--------------------- .nv.info._Z12kernelsharedPf --------------------------
	.section	.nv.info._Z12kernelsharedPf,"",@"SHT_CUDA_INFO"
	.sectionflags	@""
	.align	4


	//----- nvinfo : EIATTR_CUDA_API_VERSION
	.align		4
        /*0000*/ 	.byte	0x04, 0x37
        /*0002*/ 	.short	(.L_31 - .L_30)
.L_30:
        /*0004*/ 	.word	0x00000082


	//----- nvinfo : EIATTR_KPARAM_INFO
	.align		4
.L_31:
        /*0008*/ 	.byte	0x04, 0x17
        /*000a*/ 	.short	(.L_33 - .L_32)
.L_32:
        /*000c*/ 	.word	0x00000000
        /*0010*/ 	.short	0x0000
        /*0012*/ 	.short	0x0000
        /*0014*/ 	.byte	0x00, 0xf5, 0x21, 0x00


	//----- nvinfo : EIATTR_SPARSE_MMA_MASK
	.align		4
.L_33:
        /*0018*/ 	.byte	0x03, 0x50
        /*001a*/ 	.short	0x0000


	//----- nvinfo : EIATTR_MAXREG_COUNT
	.align		4
        /*001c*/ 	.byte	0x03, 0x1b
        /*001e*/ 	.short	0x00ff


	//----- nvinfo : EIATTR_NUM_BARRIERS
	.align		4
        /*0020*/ 	.byte	0x02, 0x4c
        /*0022*/ 	.byte	0x01
	.zero		1


	//----- nvinfo : EIATTR_MERCURY_ISA_VERSION
	.align		4
        /*0024*/ 	.byte	0x03, 0x5f
        /*0026*/ 	.short	0x0101


	//----- nvinfo : EIATTR_VRC_CTA_INIT_COUNT
	.align		4
        /*0028*/ 	.byte	0x02, 0x4a
	.zero		1
	.zero		1


	//----- nvinfo : EIATTR_EXIT_INSTR_OFFSETS
	.align		4
        /*002c*/ 	.byte	0x04, 0x1c
        /*002e*/ 	.short	(.L_35 - .L_34)


	//   ....[0]....
.L_34:
        /*0030*/ 	.word	0x00000390


	//   ....[1]....
        /*0034*/ 	.word	0x000003e0


	//----- nvinfo : EIATTR_CRS_STACK_SIZE
	.align		4
.L_35:
        /*0038*/ 	.byte	0x04, 0x1e
        /*003a*/ 	.short	(.L_37 - .L_36)
.L_36:
        /*003c*/ 	.word	0x00000000


	//----- nvinfo : EIATTR_CBANK_PARAM_SIZE
	.align		4
.L_37:
        /*0040*/ 	.byte	0x03, 0x19
        /*0042*/ 	.short	0x0008


	//----- nvinfo : EIATTR_PARAM_CBANK
	.align		4
        /*0044*/ 	.byte	0x04, 0x0a
        /*0046*/ 	.short	(.L_39 - .L_38)
	.align		4
.L_38:
        /*0048*/ 	.word	index@(.nv.constant0._Z12kernelsharedPf)
        /*004c*/ 	.short	0x0380
        /*004e*/ 	.short	0x0008


	//----- nvinfo : EIATTR_SW_WAR
	.align		4
.L_39:
        /*0050*/ 	.byte	0x04, 0x36
        /*0052*/ 	.short	(.L_41 - .L_40)
.L_40:
        /*0054*/ 	.word	0x00000008
.L_41:


//--------------------- .nv.callgraph             --------------------------
	.section	.nv.callgraph,"",@"SHT_CUDA_CALLGRAPH"
	.align	4
	.sectionentsize	8
	.align		4
        /*0000*/ 	.word	0x00000000
	.align		4
        /*0004*/ 	.word	0xffffffff
	.align		4
        /*0008*/ 	.word	0x00000000
	.align		4
        /*000c*/ 	.word	0xfffffffe
	.align		4
        /*0010*/ 	.word	0x00000000
	.align		4
        /*0014*/ 	.word	0xfffffffd
	.align		4
        /*0018*/ 	.word	0x00000000
	.align		4
        /*001c*/ 	.word	0xfffffffc


//--------------------- .text._Z12kernelglobalPfS_ --------------------------
	.section	.text._Z12kernelglobalPfS_,"ax",@progbits
	.align	128
        .global         _Z12kernelglobalPfS_
        .type           _Z12kernelglobalPfS_,@function
        .size           _Z12kernelglobalPfS_,(.L_x_24 - _Z12kernelglobalPfS_)
        .other          _Z12kernelglobalPfS_,@"STO_CUDA_ENTRY STV_DEFAULT"
_Z12kernelglobalPfS_:
.text._Z12kernelglobalPfS_:
[----:B------:R-:W-:Y:S01]  /*0000*/  LDC R1, c[0x0][0x37c] ;  /* 0x0000df00ff017b82 */ /* 0x000fe20000000800 */
[----:B------:R-:W0:Y:S01]  /*0010*/  S2R R0, SR_TID.X ;  /* 0x0000000000007919 */ /* 0x000e220000002100 */
[----:B------:R-:W1:Y:S01]  /*0020*/  LDCU.64 UR4, c[0x0][0x358] ;  /* 0x00006b00ff0477ac */ /* 0x000e620008000a00 */
[----:B------:R-:W-:Y:S01]  /*0030*/  BSSY.RECONVERGENT B0, `(.L_x_0) ;  /* 0x0000011000007945 */ /* 0x000fe20003800200 */
[----:B0-----:R-:W-:-:S05]  /*0040*/  IMAD R3, R0, R0, R0 ;  /* 0x0000000000037224 */ /* 0x001fca00078e0200 */
[----:B------:R-:W-:-:S06]  /*0050*/  IADD3 R4, PT, PT, R0, 0x1, R3 ;  /* 0x0000000100047810 */ /* 0x000fcc0007ffe003 */
[----:B------:R-:W0:Y:S08]  /*0060*/  I2F.F64.U32 R4, R4 ;  /* 0x0000000400047312 */ /* 0x000e300000201800 */
[----:B0-----:R-:W0:Y:S01]  /*0070*/  MUFU.RCP64H R3, R5 ;  /* 0x0000000500037308 */ /* 0x001e220000001800 */
[----:B------:R-:W-:-:S05]  /*0080*/  VIADD R2, R5, 0x300402 ;  /* 0x0030040205027836 */ /* 0x000fca0000000000 */
[----:B------:R-:W-:Y:S01]  /*0090*/  FSETP.GEU.AND P0, PT, |R2|, 5.8789094863358348022e-39, PT ;  /* 0x004004020200780b */ /* 0x000fe20003f0e200 */
[----:B0-----:R-:W-:-:S08]  /*00a0*/  DFMA R6, -R4, R2, 1 ;  /* 0x3ff000000406742b */ /* 0x001fd00000000102 */
[----:B------:R-:W-:-:S08]  /*00b0*/  DFMA R6, R6, R6, R6 ;  /* 0x000000060606722b */ /* 0x000fd00000000006 */
[----:B------:R-:W-:-:S08]  /*00c0*/  DFMA R6, R2, R6, R2 ;  /* 0x000000060206722b */ /* 0x000fd00000000002 */
[----:B------:R-:W-:-:S08]  /*00d0*/  DFMA R8, -R4, R6, 1 ;  /* 0x3ff000000408742b */ /* 0x000fd00000000106 */
[----:B------:R-:W-:Y:S01]  /*00e0*/  DFMA R6, R6, R8, R6 ;  /* 0x000000080606722b */ /* 0x000fe20000000006 */
[----:B-1----:R-:W-:Y:S10]  /*00f0*/  @P0 BRA `(.L_x_1) ;  /* 0x0000000000100947 */ /* 0x002ff40003800000 */
[----:B------:R-:W-:-:S05]  /*0100*/  LOP3.LUT R2, R5, 0x7fffffff, RZ, 0xc0, !PT ;  /* 0x7fffffff05027812 */ /* 0x000fca00078ec0ff */
[----:B------:R-:W-:Y:S01]  /*0110*/  VIADD R8, R2, 0xfff00000 ;  /* 0xfff0000002087836 */ /* 0x000fe20000000000 */
[----:B------:R-:W-:-:S07]  /*0120*/  MOV R2, 0x140 ;  /* 0x0000014000027802 */ /* 0x000fce0000000f00 */
[----:B------:R-:W-:Y:S05]  /*0130*/  CALL.REL.NOINC `($__internal_0_$__cuda_sm20_dblrcp_rn_slowpath_v3) ;  /* 0x0000000000ec7944 */ /* 0x000fea0003c00000 */
.L_x_1:
[----:B------:R-:W-:Y:S05]  /*0140*/  BSYNC.RECONVERGENT B0 ;  /* 0x0000000000007941 */ /* 0x000fea0003800200 */
.L_x_0:
[----:B------:R-:W0:Y:S01]  /*0150*/  LDC.64 R2, c[0x0][0x380] ;  /* 0x0000e000ff027b82 */ /* 0x000e220000000a00 */
[----:B------:R-:W1:Y:S01]  /*0160*/  F2F.F32.F64 R7, R6 ;  /* 0x0000000600077310 */ /* 0x000e620000301000 */
[C---:B------:R-:W-:Y:S01]  /*0170*/  ISETP.GT.U32.AND P0, PT, R0.reuse, 0xf, PT ;  /* 0x0000000f0000780c */ /* 0x040fe20003f04070 */
[----:B------:R-:W-:Y:S01]  /*0180*/  BSSY.RECONVERGENT B0, `(.L_x_2) ;  /* 0x000000d000007945 */ /* 0x000fe20003800200 */
[C---:B------:R-:W-:Y:S02]  /*0190*/  ISETP.GT.U32.AND P1, PT, R0.reuse, 0x7, PT ;  /* 0x000000070000780c */ /* 0x040fe40003f24070 */
[C---:B------:R-:W-:Y:S02]  /*01a0*/  ISETP.GT.U32.AND P2, PT, R0.reuse, 0x3, PT ;  /* 0x000000030000780c */ /* 0x040fe40003f44070 */
[C---:B------:R-:W-:Y:S02]  /*01b0*/  ISETP.GT.U32.AND P3, PT, R0.reuse, 0x1, PT ;  /* 0x000000010000780c */ /* 0x040fe40003f64070 */
[C---:B------:R-:W-:Y:S01]  /*01c0*/  ISETP.NE.AND P4, PT, R0.reuse, RZ, PT ;  /* 0x000000ff0000720c */ /* 0x040fe20003f85270 */
[----:B0-----:R-:W-:-:S05]  /*01d0*/  IMAD.WIDE.U32 R2, R0, 0x4, R2 ;  /* 0x0000000400027825 */ /* 0x001fca00078e0002 */
[----:B-1----:R0:W-:Y:S01]  /*01e0*/  STG.E desc[UR4][R2.64], R7 ;  /* 0x0000000702007986 */ /* 0x0021e2000c101904 */
[----:B------:R-:W-:Y:S06]  /*01f0*/  BAR.SYNC.DEFER_BLOCKING 0x0 ;  /* 0x0000000000007b1d */ /* 0x000fec0000010000 */
[----:B------:R-:W-:Y:S05]  /*0200*/  @P0 BRA `(.L_x_3) ;  /* 0x0000000000100947 */ /* 0x000fea0003800000 */
[----:B------:R-:W2:Y:S04]  /*0210*/  LDG.E R0, desc[UR4][R2.64] ;  /* 0x0000000402007981 */ /* 0x000ea8000c1e1900 */
[----:B------:R-:W2:Y:S02]  /*0220*/  LDG.E R5, desc[UR4][R2.64+0x40] ;  /* 0x0000400402057981 */ /* 0x000ea4000c1e1900 */
[----:B--2---:R-:W-:-:S05]  /*0230*/  FADD R5, R0, R5 ;  /* 0x0000000500057221 */ /* 0x004fca0000000000 */
[----:B------:R1:W-:Y:S02]  /*0240*/  STG.E desc[UR4][R2.64], R5 ;  /* 0x0000000502007986 */ /* 0x0003e4000c101904 */
.L_x_3:
[----:B------:R-:W-:Y:S05]  /*0250*/  BSYNC.RECONVERGENT B0 ;  /* 0x0000000000007941 */ /* 0x000fea0003800200 */
.L_x_2:
[----:B------:R-:W-:Y:S06]  /*0260*/  BAR.SYNC.DEFER_BLOCKING 0x0 ;  /* 0x0000000000007b1d */ /* 0x000fec0000010000 */
[----:B------:R-:W-:Y:S04]  /*0270*/  BSSY.RECONVERGENT B0, `(.L_x_4) ;  /* 0x0000006000007945 */ /* 0x000fe80003800200 */
[----:B------:R-:W-:Y:S05]  /*0280*/  @P1 BRA `(.L_x_5) ;  /* 0x0000000000101947 */ /* 0x000fea0003800000 */
[----:B------:R-:W2:Y:S04]  /*0290*/  LDG.E R0, desc[UR4][R2.64] ;  /* 0x0000000402007981 */ /* 0x000ea8000c1e1900 */
[----:B-1----:R-:W2:Y:S02]  /*02a0*/  LDG.E R5, desc[UR4][R2.64+0x20] ;  /* 0x0000200402057981 */ /* 0x002ea4000c1e1900 */
[----:B--2---:R-:W-:-:S05]  /*02b0*/  FADD R5, R0, R5 ;  /* 0x0000000500057221 */ /* 0x004fca0000000000 */
[----:B------:R2:W-:Y:S02]  /*02c0*/  STG.E desc[UR4][R2.64], R5 ;  /* 0x0000000502007986 */ /* 0x0005e4000c101904 */
.L_x_5:
[----:B------:R-:W-:Y:S05]  /*02d0*/  BSYNC.RECONVERGENT B0 ;  /* 0x0000000000007941 */ /* 0x000fea0003800200 */
.L_x_4:
[----:B------:R-:W-:Y:S06]  /*02e0*/  BAR.SYNC.DEFER_BLOCKING 0x0 ;  /* 0x0000000000007b1d */ /* 0x000fec0000010000 */
[----:B------:R-:W-:Y:S04]  /*02f0*/  BSSY.RECONVERGENT B0, `(.L_x_6) ;  /* 0x0000006000007945 */ /* 0x000fe80003800200 */
[----:B------:R-:W-:Y:S05]  /*0300*/  @P2 BRA `(.L_x_7) ;  /* 0x0000000000102947 */ /* 0x000fea0003800000 */
[----:B------:R-:W3:Y:S04]  /*0310*/  LDG.E R0, desc[UR4][R2.64] ;  /* 0x0000000402007981 */ /* 0x000ee8000c1e1900 */
[----:B-12---:R-:W3:Y:S02]  /*0320*/  LDG.E R5, desc[UR4][R2.64+0x10] ;  /* 0x0000100402057981 */ /* 0x006ee4000c1e1900 */
[----:B---3--:R-:W-:-:S05]  /*0330*/  FADD R5, R0, R5 ;  /* 0x0000000500057221 */ /* 0x008fca0000000000 */
[----:B------:R3:W-:Y:S02]  /*0340*/  STG.E desc[UR4][R2.64], R5 ;  /* 0x0000000502007986 */ /* 0x0007e4000c101904 */
.L_x_7:
[----:B------:R-:W-:Y:S05]  /*0350*/  BSYNC.RECONVERGENT B0 ;  /* 0x0000000000007941 */ /* 0x000fea0003800200 */
.L_x_6:
[----:B------:R-:W-:Y:S06]  /*0360*/  BAR.SYNC.DEFER_BLOCKING 0x0 ;  /* 0x0000000000007b1d */ /* 0x000fec0000010000 */
[----:B------:R-:W-:Y:S04]  /*0370*/  BSSY.RECONVERGENT B0, `(.L_x_8) ;  /* 0x0000006000007945 */ /* 0x000fe80003800200 */
[----:B------:R-:W-:Y:S05]  /*0380*/  @P3 BRA `(.L_x_9) ;  /* 0x0000000000103947 */ /* 0x000fea0003800000 */
[----:B------:R-:W4:Y:S04]  /*0390*/  LDG.E R0, desc[UR4][R2.64] ;  /* 0x0000000402007981 */ /* 0x000f28000c1e1900 */
[----:B-123--:R-:W4:Y:S02]  /*03a0*/  LDG.E R5, desc[UR4][R2.64+0x8] ;  /* 0x0000080402057981 */ /* 0x00ef24000c1e1900 */
[----:B----4-:R-:W-:-:S05]  /*03b0*/  FADD R5, R0, R5 ;  /* 0x0000000500057221 */ /* 0x010fca0000000000 */
[----:B------:R4:W-:Y:S02]  /*03c0*/  STG.E desc[UR4][R2.64], R5 ;  /* 0x0000000502007986 */ /* 0x0009e4000c101904 */
.L_x_9:
[----:B------:R-:W-:Y:S05]  /*03d0*/  BSYNC.RECONVERGENT B0 ;  /* 0x0000000000007941 */ /* 0x000fea0003800200 */
.L_x_8:
[----:B------:R-:W-:Y:S06]  /*03e0*/  BAR.SYNC.DEFER_BLOCKING 0x0 ;  /* 0x0000000000007b1d */ /* 0x000fec0000010000 */
[----:B------:R-:W-:Y:S04]  /*03f0*/  BSSY.RECONVERGENT B0, `(.L_x_10) ;  /* 0x0000007000007945 */ /* 0x000fe80003800200 */
[----:B------:R-:W-:Y:S05]  /*0400*/  @P4 BRA `(.L_x_11) ;  /* 0x0000000000144947 */ /* 0x000fea0003800000 */
[----:B-1234-:R-:W1:Y:S01]  /*0410*/  LDC.64 R4, c[0x0][0x380] ;  /* 0x0000e000ff047b82 */ /* 0x01ee620000000a00 */
[----:B------:R-:W0:Y:S04]  /*0420*/  LDG.E R0, desc[UR4][R2.64] ;  /* 0x0000000402007981 */ /* 0x000e28000c1e1900 */
[----:B-1----:R-:W0:Y:S02]  /*0430*/  LDG.E R5, desc[UR4][R4.64+0x4] ;  /* 0x0000040404057981 */ /* 0x002e24000c1e1900 */
[----:B0-----:R-:W-:-:S05]  /*0440*/  FADD R7, R0, R5 ;  /* 0x0000000500077221 */ /* 0x001fca0000000000 */
[----:B------:R0:W-:Y:S02]  /*0450*/  STG.E desc[UR4][R2.64], R7 ;  /* 0x0000000702007986 */ /* 0x0001e4000c101904 */
.L_x_11:
[----:B------:R-:W-:Y:S05]  /*0460*/  BSYNC.RECONVERGENT B0 ;  /* 0x0000000000007941 */ /* 0x000fea0003800200 */
.L_x_10:
[----:B------:R-:W-:Y:S08]  /*0470*/  BAR.SYNC.DEFER_BLOCKING 0x0 ;  /* 0x0000000000007b1d */ /* 0x000ff00000010000 */
[----:B------:R-:W-:Y:S06]  /*0480*/  BAR.SYNC.DEFER_BLOCKING 0x0 ;  /* 0x0000000000007b1d */ /* 0x000fec0000010000 */
[----:B------:R-:W-:Y:S05]  /*0490*/  @P4 EXIT ;  /* 0x000000000000494d */ /* 0x000fea0003800000 */
[----:B-1234-:R-:W1:Y:S02]  /*04a0*/  LDC.64 R4, c[0x0][0x380] ;  /* 0x0000e000ff047b82 */ /* 0x01ee640000000a00 */
[----:B-1----:R-:W2:Y:S06]  /*04b0*/  LDG.E R5, desc[UR4][R4.64] ;  /* 0x0000000404057981 */ /* 0x002eac000c1e1900 */
[----:B0-----:R-:W2:Y:S02]  /*04c0*/  LDC.64 R2, c[0x0][0x388] ;  /* 0x0000e200ff027b82 */ /* 0x001ea40000000a00 */
[----:B--2---:R-:W-:Y:S01]  /*04d0*/  STG.E desc[UR4][R2.64], R5 ;  /* 0x0000000502007986 */ /* 0x004fe2000c101904 */
[----:B------:R-:W-:Y:S05]  /*04e0*/  EXIT ;  /* 0x000000000000794d */ /* 0x000fea0003800000 */
        .weak           $__internal_0_$__cuda_sm20_dblrcp_rn_slowpath_v3
        .type           $__internal_0_$__cuda_sm20_dblrcp_rn_slowpath_v3,@function
        .size           $__internal_0_$__cuda_sm20_dblrcp_rn_slowpath_v3,(.L_x_24 - $__internal_0_$__cuda_sm20_dblrcp_rn_slowpath_v3)
$__internal_0_$__cuda_sm20_dblrcp_rn_slowpath_v3:
[----:B------:R-:W-:Y:S01]  /*04f0*/  DSETP.GTU.AND P0, PT, |R4|, +INF , PT ;  /* 0x7ff000000400742a */ /* 0x000fe20003f0c200 */
[----:B------:R-:W-:-:S13]  /*0500*/  BSSY.RECONVERGENT B1, `(.L_x_12) ;  /* 0x0000023000017945 */ /* 0x000fda0003800200 */
[----:B------:R-:W-:Y:S05]  /*0510*/  @P0 BRA `(.L_x_13) ;  /* 0x00000000007c0947 */ /* 0x000fea0003800000 */
[----:B------:R-:W-:-:S05]  /*0520*/  LOP3.LUT R3, R5, 0x7fffffff, RZ, 0xc0, !PT ;  /* 0x7fffffff05037812 */ /* 0x000fca00078ec0ff */
[----:B------:R-:W-:-:S05]  /*0530*/  VIADD R6, R3, 0xffffffff ;  /* 0xffffffff03067836 */ /* 0x000fca0000000000 */
[----:B------:R-:W-:-:S13]  /*0540*/  ISETP.GE.U32.AND P0, PT, R6, 0x7fefffff, PT ;  /* 0x7fefffff0600780c */ /* 0x000fda0003f06070 */
[----:B------:R-:W-:Y:S01]  /*0550*/  @P0 LOP3.LUT R7, R5, 0x7ff00000, RZ, 0x3c, !PT ;  /* 0x7ff0000005070812 */ /* 0x000fe200078e3cff */
[----:B------:R-:W-:Y:S01]  /*0560*/  @P0 IMAD.MOV.U32 R6, RZ, RZ, RZ ;  /* 0x000000ffff060224 */ /* 0x000fe200078e00ff */
[----:B------:R-:W-:Y:S06]  /*0570*/  @P0 BRA `(.L_x_14) ;  /* 0x00000000006c0947 */ /* 0x000fec0003800000 */
[----:B------:R-:W-:-:S13]  /*0580*/  ISETP.GE.U32.AND P0, PT, R3, 0x1000001, PT ;  /* 0x010000010300780c */ /* 0x000fda0003f06070 */
[----:B------:R-:W-:Y:S05]  /*0590*/  @!P0 BRA `(.L_x_15) ;  /* 0x0000000000348947 */ /* 0x000fea0003800000 */
[----:B------:R-:W-:Y:S01]  /*05a0*/  IADD3 R7, PT, PT, R5, -0x3fe00000, RZ ;  /* 0xc020000005077810 */ /* 0x000fe20007ffe0ff */
[----:B------:R-:W-:-:S03]  /*05b0*/  IMAD.MOV.U32 R6, RZ, RZ, R4 ;  /* 0x000000ffff067224 */ /* 0x000fc600078e0004 */
[----:B------:R-:W0:Y:S03]  /*05c0*/  MUFU.RCP64H R9, R7 ;  /* 0x0000000700097308 */ /* 0x000e260000001800 */
[----:B0-----:R-:W-:-:S08]  /*05d0*/  DFMA R10, -R6, R8, 1 ;  /* 0x3ff00000060a742b */ /* 0x001fd00000000108 */
[----:B------:R-:W-:-:S08]  /*05e0*/  DFMA R10, R10, R10, R10 ;  /* 0x0000000a0a0a722b */ /* 0x000fd0000000000a */
[----:B------:R-:W-:-:S08]  /*05f0*/  DFMA R10, R8, R10, R8 ;  /* 0x0000000a080a722b */ /* 0x000fd00000000008 */
[----:B------:R-:W-:-:S08]  /*0600*/  DFMA R8, -R6, R10, 1 ;  /* 0x3ff000000608742b */ /* 0x000fd0000000010a */
[----:B------:R-:W-:-:S08]  /*0610*/  DFMA R8, R10, R8, R10 ;  /* 0x000000080a08722b */ /* 0x000fd0000000000a */
[----:B------:R-:W-:-:S08]  /*0620*/  DMUL R8, R8, 2.2250738585072013831e-308 ;  /* 0x0010000008087828 */ /* 0x000fd00000000000 */
[----:B------:R-:W-:-:S08]  /*0630*/  DFMA R4, -R4, R8, 1 ;  /* 0x3ff000000404742b */ /* 0x000fd00000000108 */
[----:B------:R-:W-:-:S08]  /*0640*/  DFMA R4, R4, R4, R4 ;  /* 0x000000040404722b */ /* 0x000fd00000000004 */
[----:B------:R-:W-:Y:S01]  /*0650*/  DFMA R6, R8, R4, R8 ;  /* 0x000000040806722b */ /* 0x000fe20000000008 */
[----:B------:R-:W-:Y:S10]  /*0660*/  BRA `(.L_x_14) ;  /* 0x0000000000307947 */ /* 0x000ff40003800000 */
.L_x_15:
[----:B------:R-:W-:Y:S01]  /*0670*/  DMUL R4, R4, 8.11296384146066816958e+31 ;  /* 0x4690000004047828 */ /* 0x000fe20000000000 */
[----:B------:R-:W-:-:S05]  /*0680*/  IMAD.MOV.U32 R6, RZ, RZ, R8 ;  /* 0x000000ffff067224 */ /* 0x000fca00078e0008 */
[----:B------:R-:W0:Y:S02]  /*0690*/  MUFU.RCP64H R7, R5 ;  /* 0x0000000500077308 */ /* 0x000e240000001800 */
[----:B0-----:R-:W-:-:S08]  /*06a0*/  DFMA R8, -R4, R6, 1 ;  /* 0x3ff000000408742b */ /* 0x001fd00000000106 */
[----:B------:R-:W-:-:S08]  /*06b0*/  DFMA R8, R8, R8, R8 ;  /* 0x000000080808722b */ /* 0x000fd00000000008 */
[----:B------:R-:W-:-:S08]  /*06c0*/  DFMA R8, R6, R8, R6 ;  /* 0x000000080608722b */ /* 0x000fd00000000006 */
[----:B------:R-:W-:-:S08]  /*06d0*/  DFMA R6, -R4, R8, 1 ;  /* 0x3ff000000406742b */ /* 0x000fd00000000108 */
[----:B------:R-:W-:-:S08]  /*06e0*/  DFMA R6, R8, R6, R8 ;  /* 0x000000060806722b */ /* 0x000fd00000000008 */
[----:B------:R-:W-:Y:S01]  /*06f0*/  DMUL R6, R6, 8.11296384146066816958e+31 ;  /* 0x4690000006067828 */ /* 0x000fe20000000000 */
[----:B------:R-:W-:Y:S10]  /*0700*/  BRA `(.L_x_14) ;  /* 0x0000000000087947 */ /* 0x000ff40003800000 */
.L_x_13:
[----:B------:R-:W-:Y:S02]  /*0710*/  LOP3.LUT R7, R5, 0x80000, RZ, 0xfc, !PT ;  /* 0x0008000005077812 */ /* 0x000fe400078efcff */
[----:B------:R-:W-:-:S07]  /*0720*/  MOV R6, R4 ;  /* 0x0000000400067202 */ /* 0x000fce0000000f00 */
.L_x_14:
[----:B------:R-:W-:Y:S05]  /*0730*/  BSYNC.RECONVERGENT B1 ;  /* 0x0000000000017941 */ /* 0x000fea0003800200 */
.L_x_12:
[----:B------:R-:W-:-:S04]  /*0740*/  IMAD.MOV.U32 R3, RZ, RZ, 0x0 ;  /* 0x00000000ff037424 */ /* 0x000fc800078e00ff */
[----:B------:R-:W-:Y:S05]  /*0750*/  RET.REL.NODEC R2 `(_Z12kernelglobalPfS_) ;  /* 0xfffffff802287950 */ /* 0x000fea0003c3ffff */
.L_x_16:
[----:B------:R-:W-:-:S00]  /*0760*/  BRA `(.L_x_16) ;  /* 0xfffffffc00fc7947 */ /* 0x000fc0000383ffff */
[----:B------:R-:W-:-:S00]  /*0770*/  NOP ;  /* 0x0000000000007918 */ /* 0x000fc00000000000 */
        /* <DEDUP_REMOVED lines=8> */
.L_x_24:


//--------------------- .text._Z12kernelsharedPf  --------------------------
	.section	.text._Z12kernelsharedPf,"ax",@progbits
	.align	128
        .global         _Z12kernelsharedPf
        .type           _Z12kernelsharedPf,@function
        .size           _Z12kernelsharedPf,(.L_x_25 - _Z12kernelsharedPf)
        .other          _Z12kernelsharedPf,@"STO_CUDA_ENTRY STV_DEFAULT"
_Z12kernelsharedPf:
.text._Z12kernelsharedPf:
[----:B------:R-:W-:Y:S01]  /*0000*/  LDC R1, c[0x0][0x37c] ;  /* 0x0000df00ff017b82 */ /* 0x000fe20000000800 */
[----:B------:R-:W0:Y:S01]  /*0010*/  S2R R0, SR_TID.X ;  /* 0x0000000000007919 */ /* 0x000e220000002100 */
        /* <DEDUP_REMOVED lines=12> */
[----:B------:R-:W-:Y:S10]  /*00e0*/  @P0 BRA `(.L_x_18) ;  /* 0x0000000000100947 */ /* 0x000ff40003800000 */
[----:B------:R-:W-:-:S05]  /*00f0*/  LOP3.LUT R2, R5, 0x7fffffff, RZ, 0xc0, !PT ;  /* 0x7fffffff05027812 */ /* 0x000fca00078ec0ff */
[----:B------:R-:W-:Y:S01]  /*0100*/  VIADD R8, R2, 0xfff00000 ;  /* 0xfff0000002087836 */ /* 0x000fe20000000000 */
[----:B------:R-:W-:-:S07]  /*0110*/  MOV R2, 0x130 ;  /* 0x0000013000027802 */ /* 0x000fce0000000f00 */
[----:B------:R-:W-:Y:S05]  /*0120*/  CALL.REL.NOINC `($__internal_1_$__cuda_sm20_dblrcp_rn_slowpath_v3) ;  /* 0x0000000000b07944 */ /* 0x000fea0003c00000 */
.L_x_18:
[----:B------:R-:W-:Y:S05]  /*0130*/  BSYNC.RECONVERGENT B0 ;  /* 0x0000000000007941 */ /* 0x000fea0003800200 */
.L_x_17:
[----:B------:R-:W0:Y:S01]  /*0140*/  S2UR UR5, SR_CgaCtaId ;  /* 0x00000000000579c3 */ /* 0x000e220000008800 */
[----:B------:R-:W1:Y:S01]  /*0150*/  F2F.F32.F64 R6, R6 ;  /* 0x0000000600067310 */ /* 0x000e620000301000 */
[----:B------:R-:W-:Y:S01]  /*0160*/  UMOV UR4, 0x400 ;  /* 0x0000040000047882 */ /* 0x000fe20000000000 */
[C---:B------:R-:W-:Y:S02]  /*0170*/  ISETP.GT.U32.AND P0, PT, R0.reuse, 0xf, PT ;  /* 0x0000000f0000780c */ /* 0x040fe40003f04070 */
[----:B------:R-:W-:Y:S01]  /*0180*/  ISETP.GT.U32.AND P1, PT, R0, 0x7, PT ;  /* 0x000000070000780c */ /* 0x000fe20003f24070 */
[----:B0-----:R-:W-:-:S06]  /*0190*/  ULEA UR4, UR5, UR4, 0x18 ;  /* 0x0000000405047291 */ /* 0x001fcc000f8ec0ff */
[----:B------:R-:W-:-:S05]  /*01a0*/  LEA R3, R0, UR4, 0x2 ;  /* 0x0000000400037c11 */ /* 0x000fca000f8e10ff */
[----:B-1----:R-:W-:Y:S01]  /*01b0*/  STS [R3], R6 ;  /* 0x0000000603007388 */ /* 0x002fe20000000800 */
[----:B------:R-:W-:Y:S06]  /*01c0*/  BAR.SYNC.DEFER_BLOCKING 0x0 ;  /* 0x0000000000007b1d */ /* 0x000fec0000010000 */
[----:B------:R-:W-:Y:S04]  /*01d0*/  @!P0 LDS R2, [R3] ;  /* 0x0000000003028984 */ /* 0x000fe80000000800 */
[----:B------:R-:W0:Y:S02]  /*01e0*/  @!P0 LDS R5, [R3+0x40] ;  /* 0x0000400003058984 */ /* 0x000e240000000800 */
[----:B0-----:R-:W-:-:S05]  /*01f0*/  @!P0 FADD R2, R2, R5 ;  /* 0x0000000502028221 */ /* 0x001fca0000000000 */
[----:B------:R-:W-:Y:S01]  /*0200*/  @!P0 STS [R3], R2 ;  /* 0x0000000203008388 */ /* 0x000fe20000000800 */
[----:B------:R-:W-:Y:S01]  /*0210*/  BAR.SYNC.DEFER_BLOCKING 0x0 ;  /* 0x0000000000007b1d */ /* 0x000fe20000010000 */
[----:B------:R-:W-:-:S05]  /*0220*/  ISETP.GT.U32.AND P0, PT, R0, 0x3, PT ;  /* 0x000000030000780c */ /* 0x000fca0003f04070 */
        /* <DEDUP_REMOVED lines=11> */
[----:B------:R-:W-:-:S05]  /*02e0*/  ISETP.NE.AND P0, PT, R0, RZ, PT ;  /* 0x000000ff0000720c */ /* 0x000fca0003f05270 */
[----:B------:R-:W-:Y:S04]  /*02f0*/  @!P1 LDS R2, [R3] ;  /* 0x0000000003029984 */ /* 0x000fe80000000800 */
[----:B------:R-:W0:Y:S02]  /*0300*/  @!P1 LDS R5, [R3+0x8] ;  /* 0x0000080003059984 */ /* 0x000e240000000800 */
[----:B0-----:R-:W-:-:S05]  /*0310*/  @!P1 FADD R2, R2, R5 ;  /* 0x0000000502029221 */ /* 0x001fca0000000000 */
[----:B------:R-:W-:Y:S01]  /*0320*/  @!P1 STS [R3], R2 ;  /* 0x0000000203009388 */ /* 0x000fe20000000800 */
[----:B------:R-:W-:Y:S06]  /*0330*/  BAR.SYNC.DEFER_BLOCKING 0x0 ;  /* 0x0000000000007b1d */ /* 0x000fec0000010000 */
[----:B------:R-:W-:Y:S04]  /*0340*/  @!P0 LDS R0, [R3] ;  /* 0x0000000003008984 */ /* 0x000fe80000000800 */
[----:B------:R-:W0:Y:S02]  /*0350*/  @!P0 LDS R5, [UR4+0x4] ;  /* 0x00000404ff058984 */ /* 0x000e240008000800 */
[----:B0-----:R-:W-:-:S05]  /*0360*/  @!P0 FADD R0, R0, R5 ;  /* 0x0000000500008221 */ /* 0x001fca0000000000 */
[----:B------:R0:W-:Y:S01]  /*0370*/  @!P0 STS [R3], R0 ;  /* 0x0000000003008388 */ /* 0x0001e20000000800 */
[----:B------:R-:W-:Y:S06]  /*0380*/  BAR.SYNC.DEFER_BLOCKING 0x0 ;  /* 0x0000000000007b1d */ /* 0x000fec0000010000 */
[----:B------:R-:W-:Y:S05]  /*0390*/  @P0 EXIT ;  /* 0x000000000000094d */ /* 0x000fea0003800000 */
[----:B------:R-:W1:Y:S01]  /*03a0*/  LDS R5, [UR4] ;  /* 0x00000004ff057984 */ /* 0x000e620008000800 */
[----:B0-----:R-:W1:Y:S01]  /*03b0*/  LDC.64 R2, c[0x0][0x380] ;  /* 0x0000e000ff027b82 */ /* 0x001e620000000a00 */
[----:B------:R-:W1:Y:S02]  /*03c0*/  LDCU.64 UR6, c[0x0][0x358] ;  /* 0x00006b00ff0677ac */ /* 0x000e640008000a00 */
[----:B-1----:R-:W-:Y:S01]  /*03d0*/  STG.E desc[UR6][R2.64], R5 ;  /* 0x0000000502007986 */ /* 0x002fe2000c101906 */
[----:B------:R-:W-:Y:S05]  /*03e0*/  EXIT ;  /* 0x000000000000794d */ /* 0x000fea0003800000 */
        .weak           $__internal_1_$__cuda_sm20_dblrcp_rn_slowpath_v3
        .type           $__internal_1_$__cuda_sm20_dblrcp_rn_slowpath_v3,@function
        .size           $__internal_1_$__cuda_sm20_dblrcp_rn_slowpath_v3,(.L_x_25 - $__internal_1_$__cuda_sm20_dblrcp_rn_slowpath_v3)
$__internal_1_$__cuda_sm20_dblrcp_rn_slowpath_v3:
        /* <DEDUP_REMOVED lines=11> */
[----:B------:R-:W-:Y:S02]  /*04a0*/  VIADD R7, R5, 0xc0200000 ;  /* 0xc020000005077836 */ /* 0x000fe40000000000 */
[----:B------:R-:W-:Y:S02]  /*04b0*/  IMAD.MOV.U32 R6, RZ, RZ, R4 ;  /* 0x000000ffff067224 */ /* 0x000fe400078e0004 */
[----:B------:R-:W0:Y:S04]  /*04c0*/  MUFU.RCP64H R9, R7 ;  /* 0x0000000700097308 */ /* 0x000e280000001800 */
        /* <DEDUP_REMOVED lines=10> */
.L_x_22:
        /* <DEDUP_REMOVED lines=10> */
.L_x_20:
[----:B------:R-:W-:Y:S01]  /*0610*/  LOP3.LUT R7, R5, 0x80000, RZ, 0xfc, !PT ;  /* 0x0008000005077812 */ /* 0x000fe200078efcff */
[----:B------:R-:W-:-:S07]  /*0620*/  IMAD.MOV.U32 R6, RZ, RZ, R4 ;  /* 0x000000ffff067224 */ /* 0x000fce00078e0004 */
.L_x_21:
[----:B------:R-:W-:Y:S05]  /*0630*/  BSYNC.RECONVERGENT B1 ;  /* 0x0000000000017941 */ /* 0x000fea0003800200 */
.L_x_19:
[----:B------:R-:W-:-:S04]  /*0640*/  IMAD.MOV.U32 R3, RZ, RZ, 0x0 ;  /* 0x00000000ff037424 */ /* 0x000fc800078e00ff */
[----:B------:R-:W-:Y:S05]  /*0650*/  RET.REL.NODEC R2 `(_Z12kernelsharedPf) ;  /* 0xfffffff802687950 */ /* 0x000fea0003c3ffff */
.L_x_23:
        /* <DEDUP_REMOVED lines=10> */
.L_x_25:


//--------------------- .nv.shared.reserved.0     --------------------------
	.section	.nv.shared.reserved.0,"aw",@nobits
	.weak		__nv_reservedSMEM_offset_0_alias
	.size		__nv_reservedSMEM_offset_0_alias, 0, 64
	.other		__nv_reservedSMEM_offset_0_alias,@"STO_CUDA_RESERVED_SHARED STV_DEFAULT"
__nv_reservedSMEM_offset_0_alias:
	.zero		0
	.zero		64


//--------------------- .nv.shared._Z12kernelsharedPf --------------------------
	.section	.nv.shared._Z12kernelsharedPf,"aw",@nobits
	.sectionflags	@""
	.align	4
.nv.shared._Z12kernelsharedPf:
	.zero		1152


//--------------------- .nv.constant0._Z12kernelglobalPfS_ --------------------------
	.section	.nv.constant0._Z12kernelglobalPfS_,"a",@progbits
	.sectionflags	@""
	.align	4
.nv.constant0._Z12kernelglobalPfS_:
	.zero		912


//--------------------- .nv.constant0._Z12kernelsharedPf --------------------------
	.section	.nv.constant0._Z12kernelsharedPf,"a",@progbits
	.sectionflags	@""
	.align	4
.nv.constant0._Z12kernelsharedPf:
	.zero		904


//--------------------- SYMBOLS --------------------------

	.type		.nv.reservedSmem.offset0,@object
	.size		.nv.reservedSmem.offset0,0x4
	.type		.nv.reservedSmem.cap,@object
	.size		.nv.reservedSmem.cap,0x4
